.version 7.0
.target sm_50 // enough for my Titan X
.address_size 64

// Similar to sort_bitonic_warp_v2.py but with pre-computed
// cached values of tidX & (1 << i), a larger block size, and
// 

.visible .entry sortBitonicWarpV3 (
    .param .u64 ptr,
    .param .u64 count,
    .param .u64 stride
) {
    .reg .pred %p0;
    .reg .pred %reverse;

    // Arguments
    .reg .u64 %ptr;
    .reg .u64 %stride;
    .reg .u64 %count;

    // Cached thread properties
    .reg .u32 %tidX;
    .reg .u32 %tidY;

    // Other variables.
    .reg .u64 %dtmp<2>;
    .reg .u32 %tidXAnd1;
    .reg .u32 %tidXAnd2;
    .reg .u32 %tidXAnd4;
    .reg .u32 %tidXAnd8;
    .reg .u32 %tidXAnd16;
    .reg .u32 %tidXAnd32;
    .reg .f32 %val<2>;

    // Load arguments and thread properties.
    ld.param.u64 %ptr, [ptr];
    ld.param.u64 %stride, [stride];
    ld.param.u64 %count, [count];
    mov.u32 %tidX, %tid.x;
    mov.u32 %tidY, %tid.y;

    cvt.u64.u32 %dtmp0, %ctaid.x;
    shl.b64 %dtmp0, %dtmp0, 8;
    cvt.u64.u32 %dtmp1, %tidY;
    shl.b64 %dtmp1, %dtmp1, 5;
    add.u64 %dtmp0, %dtmp0, %dtmp1;
    cvt.u64.u32 %dtmp1, %tidX;
    add.u64 %dtmp0, %dtmp0, %dtmp1;
    shl.b64 %dtmp0, %dtmp0, 2; // 4*(ctaid.x*256 + tid.y*32 + tid.x)
    add.u64 %ptr, %ptr, %dtmp0;

    and.b32 %tidXAnd1, %tidX, 1;
    and.b32 %tidXAnd2, %tidX, 2;
    and.b32 %tidXAnd4, %tidX, 4;
    and.b32 %tidXAnd8, %tidX, 8;
    and.b32 %tidXAnd16, %tidX, 16;
    mov.u32 %tidXAnd32, 0;

outer_loop_start:
    ld.global.f32 %val0, [%ptr];

/*

for i in range(5):
    print("")
    print(f"    // {i=}")
    print(f"    setp.ne.u32 %reverse, %tidXAnd{2 << i}, 0;")

    for j in range(i, -1, -1):
        print(f"    // {j=}")
        print(f"    setp.eq.xor.u32 %p0, %tidXAnd{1 << j}, 0, %reverse;")
        print(f"    shfl.sync.bfly.b32 %val1, %val0, {1 << j}, 0x1f, 0xffffffff;")
        print(f"    setp.lt.xor.f32 %p0, %val0, %val1, %p0;")
        print(f"    selp.f32 %val0, %val1, %val0, %p0;")

*/

loop_start:

    // i=0
    setp.ne.u32 %reverse, %tidXAnd2, 0;
    // j=0
    setp.eq.xor.u32 %p0, %tidXAnd1, 0, %reverse;
    shfl.sync.bfly.b32 %val1, %val0, 1, 0x1f, 0xffffffff;
    setp.lt.xor.f32 %p0, %val0, %val1, %p0;
    selp.f32 %val0, %val1, %val0, %p0;

    // i=1
    setp.ne.u32 %reverse, %tidXAnd4, 0;
    // j=1
    setp.eq.xor.u32 %p0, %tidXAnd2, 0, %reverse;
    shfl.sync.bfly.b32 %val1, %val0, 2, 0x1f, 0xffffffff;
    setp.lt.xor.f32 %p0, %val0, %val1, %p0;
    selp.f32 %val0, %val1, %val0, %p0;
    // j=0
    setp.eq.xor.u32 %p0, %tidXAnd1, 0, %reverse;
    shfl.sync.bfly.b32 %val1, %val0, 1, 0x1f, 0xffffffff;
    setp.lt.xor.f32 %p0, %val0, %val1, %p0;
    selp.f32 %val0, %val1, %val0, %p0;

    // i=2
    setp.ne.u32 %reverse, %tidXAnd8, 0;
    // j=2
    setp.eq.xor.u32 %p0, %tidXAnd4, 0, %reverse;
    shfl.sync.bfly.b32 %val1, %val0, 4, 0x1f, 0xffffffff;
    setp.lt.xor.f32 %p0, %val0, %val1, %p0;
    selp.f32 %val0, %val1, %val0, %p0;
    // j=1
    setp.eq.xor.u32 %p0, %tidXAnd2, 0, %reverse;
    shfl.sync.bfly.b32 %val1, %val0, 2, 0x1f, 0xffffffff;
    setp.lt.xor.f32 %p0, %val0, %val1, %p0;
    selp.f32 %val0, %val1, %val0, %p0;
    // j=0
    setp.eq.xor.u32 %p0, %tidXAnd1, 0, %reverse;
    shfl.sync.bfly.b32 %val1, %val0, 1, 0x1f, 0xffffffff;
    setp.lt.xor.f32 %p0, %val0, %val1, %p0;
    selp.f32 %val0, %val1, %val0, %p0;

    // i=3
    setp.ne.u32 %reverse, %tidXAnd16, 0;
    // j=3
    setp.eq.xor.u32 %p0, %tidXAnd8, 0, %reverse;
    shfl.sync.bfly.b32 %val1, %val0, 8, 0x1f, 0xffffffff;
    setp.lt.xor.f32 %p0, %val0, %val1, %p0;
    selp.f32 %val0, %val1, %val0, %p0;
    // j=2
    setp.eq.xor.u32 %p0, %tidXAnd4, 0, %reverse;
    shfl.sync.bfly.b32 %val1, %val0, 4, 0x1f, 0xffffffff;
    setp.lt.xor.f32 %p0, %val0, %val1, %p0;
    selp.f32 %val0, %val1, %val0, %p0;
    // j=1
    setp.eq.xor.u32 %p0, %tidXAnd2, 0, %reverse;
    shfl.sync.bfly.b32 %val1, %val0, 2, 0x1f, 0xffffffff;
    setp.lt.xor.f32 %p0, %val0, %val1, %p0;
    selp.f32 %val0, %val1, %val0, %p0;
    // j=0
    setp.eq.xor.u32 %p0, %tidXAnd1, 0, %reverse;
    shfl.sync.bfly.b32 %val1, %val0, 1, 0x1f, 0xffffffff;
    setp.lt.xor.f32 %p0, %val0, %val1, %p0;
    selp.f32 %val0, %val1, %val0, %p0;

    // i=4
    setp.ne.u32 %reverse, %tidXAnd32, 0;
    // j=4
    setp.eq.xor.u32 %p0, %tidXAnd16, 0, %reverse;
    shfl.sync.bfly.b32 %val1, %val0, 16, 0x1f, 0xffffffff;
    setp.lt.xor.f32 %p0, %val0, %val1, %p0;
    selp.f32 %val0, %val1, %val0, %p0;
    // j=3
    setp.eq.xor.u32 %p0, %tidXAnd8, 0, %reverse;
    shfl.sync.bfly.b32 %val1, %val0, 8, 0x1f, 0xffffffff;
    setp.lt.xor.f32 %p0, %val0, %val1, %p0;
    selp.f32 %val0, %val1, %val0, %p0;
    // j=2
    setp.eq.xor.u32 %p0, %tidXAnd4, 0, %reverse;
    shfl.sync.bfly.b32 %val1, %val0, 4, 0x1f, 0xffffffff;
    setp.lt.xor.f32 %p0, %val0, %val1, %p0;
    selp.f32 %val0, %val1, %val0, %p0;
    // j=1
    setp.eq.xor.u32 %p0, %tidXAnd2, 0, %reverse;
    shfl.sync.bfly.b32 %val1, %val0, 2, 0x1f, 0xffffffff;
    setp.lt.xor.f32 %p0, %val0, %val1, %p0;
    selp.f32 %val0, %val1, %val0, %p0;
    // j=0
    setp.eq.xor.u32 %p0, %tidXAnd1, 0, %reverse;
    shfl.sync.bfly.b32 %val1, %val0, 1, 0x1f, 0xffffffff;
    setp.lt.xor.f32 %p0, %val0, %val1, %p0;
    selp.f32 %val0, %val1, %val0, %p0;
loop_end:

    st.global.f32 [%ptr], %val0;

    sub.u64 %count, %count, 1;
    add.u64 %ptr, %ptr, %stride;
    setp.ne.u64 %p0, %count, 0;
    @%p0 bra outer_loop_start;
outer_loop_end:

    ret;
}


// ===== COMPILED SASS (sm_100) =====

	.target	sm_100

	.elftype	@"ET_EXEC"


//--------------------- .note.nv.tkinfo           --------------------------
	.section	.note.nv.tkinfo,"",@"SHT_NOTE"
	.sectionflags	@"SHF_NOTE_NV_TKINFO"
	.tkinfo
        /*0018*/ 	.word	0x00000002
        /*0030*/ 	.string	""
        /*0030*/ 	.string	"ptxas"
        /*0030*/ 	.string	"Cuda compilation tools, release 13.0, V13.0.88"
        /*0030*/ 	.string	"Build cuda_13.0.r13.0/compiler.36424714_0"
        /*0030*/ 	.string	"-arch sm_100 "



//--------------------- .note.nv.cuinfo           --------------------------
	.section	.note.nv.cuinfo,"",@"SHT_NOTE"
	.sectionflags	@"SHF_NOTE_NV_CUINFO"
        /*0018*/ 	.short	0x0002
        /*001a*/ 	.short	0x0032
        /*001c*/ 	.short	0x0082
	.zero		2


//--------------------- .nv.info                  --------------------------
	.section	.nv.info,"",@"SHT_CUDA_INFO"
	.align	4


	//----- nvinfo : EIATTR_REGCOUNT
	.align		4
        /*0000*/ 	.byte	0x04, 0x2f
        /*0002*/ 	.short	(.L_1 - .L_0)
	.align		4
.L_0:
        /*0004*/ 	.word	index@(sortBitonicWarpV3)
        /*0008*/ 	.word	0x0000000e


	//----- nvinfo : EIATTR_FRAME_SIZE
	.align		4
.L_1:
        /*000c*/ 	.byte	0x04, 0x11
        /*000e*/ 	.short	(.L_3 - .L_2)
	.align		4
.L_2:
        /*0010*/ 	.word	index@(sortBitonicWarpV3)
        /*0014*/ 	.word	0x00000000


	//----- nvinfo : EIATTR_MIN_STACK_SIZE
	.align		4
.L_3:
        /*0018*/ 	.byte	0x04, 0x12
        /*001a*/ 	.short	(.L_5 - .L_4)
	.align		4
.L_4:
        /*001c*/ 	.word	index@(sortBitonicWarpV3)
        /*0020*/ 	.word	0x00000000
.L_5:


//--------------------- .nv.compat                --------------------------
	.section	.nv.compat,"",@"SHT_CUDA_COMPAT_INFO"
	.align	4
        /*0000*/ 	.byte	0x02, 0x09, 0x00, 0x00, 0x02, 0x02, 0x01, 0x00, 0x02, 0x05, 0x05, 0x00, 0x03, 0x07, 0x01, 0x01
        /*0010*/ 	.byte	0x02, 0x03, 0x00, 0x00, 0x02, 0x06, 0x01, 0x00, 0x04, 0x0b, 0x08, 0x00, 0x09, 0x00, 0x00, 0x00
        /*0020*/ 	.byte	0x00, 0x00, 0x00, 0x00


//--------------------- .nv.info.sortBitonicWarpV3 --------------------------
	.section	.nv.info.sortBitonicWarpV3,"",@"SHT_CUDA_INFO"
	.sectionflags	@""
	.align	4


	//----- nvinfo : EIATTR_CUDA_API_VERSION
	.align		4
        /*0000*/ 	.byte	0x04, 0x37
        /*0002*/ 	.short	(.L_7 - .L_6)
.L_6:
        /*0004*/ 	.word	0x00000082


	//----- nvinfo : EIATTR_KPARAM_INFO
	.align		4
.L_7:
        /*0008*/ 	.byte	0x04, 0x17
        /*000a*/ 	.short	(.L_9 - .L_8)
.L_8:
        /*000c*/ 	.word	0x00000000
        /*0010*/ 	.short	0x0002
        /*0012*/ 	.short	0x0010
        /*0014*/ 	.byte	0x00, 0xf0, 0x21, 0x00


	//----- nvinfo : EIATTR_KPARAM_INFO
	.align		4
.L_9:
        /*0018*/ 	.byte	0x04, 0x17
        /*001a*/ 	.short	(.L_11 - .L_10)
.L_10:
        /*001c*/ 	.word	0x00000000
        /*0020*/ 	.short	0x0001
        /*0022*/ 	.short	0x0008
        /*0024*/ 	.byte	0x00, 0xf0, 0x21, 0x00


	//----- nvinfo : EIATTR_KPARAM_INFO
	.align		4
.L_11:
        /*0028*/ 	.byte	0x04, 0x17
        /*002a*/ 	.short	(.L_13 - .L_12)
.L_12:
        /*002c*/ 	.word	0x00000000
        /*0030*/ 	.short	0x0000
        /*0032*/ 	.short	0x0000
        /*0034*/ 	.byte	0x00, 0xf0, 0x21, 0x00


	//----- nvinfo : EIATTR_SPARSE_MMA_MASK
	.align		4
.L_13:
        /*0038*/ 	.byte	0x03, 0x50
        /*003a*/ 	.short	0x0000


	//----- nvinfo : EIATTR_MAXREG_COUNT
	.align		4
        /*003c*/ 	.byte	0x03, 0x1b
        /*003e*/ 	.short	0x00ff


	//----- nvinfo : EIATTR_MERCURY_ISA_VERSION
	.align		4
        /*0040*/ 	.byte	0x03, 0x5f
        /*0042*/ 	.short	0x0101


	//----- nvinfo : EIATTR_COOP_GROUP_MASK_REGIDS
	.align		4
        /*0044*/ 	.byte	0x04, 0x29
        /*0046*/ 	.short	(.L_15 - .L_14)


	//   ....[0]....
.L_14:
        /*0048*/ 	.word	0xffffffff


	//   ....[1]....
        /*004c*/ 	.word	0xffffffff


	//   ....[2]....
        /*0050*/ 	.word	0xffffffff


	//   ....[3]....
        /*0054*/ 	.word	0xffffffff


	//   ....[4]....
        /*0058*/ 	.word	0xffffffff


	//   ....[5]....
        /*005c*/ 	.word	0xffffffff


	//   ....[6]....
        /*0060*/ 	.word	0xffffffff


	//   ....[7]....
        /*0064*/ 	.word	0xffffffff


	//   ....[8]....
        /*0068*/ 	.word	0xffffffff


	//   ....[9]....
        /*006c*/ 	.word	0xffffffff


	//   ....[10]....
        /*0070*/ 	.word	0xffffffff


	//   ....[11]....
        /*0074*/ 	.word	0xffffffff


	//   ....[12]....
        /*0078*/ 	.word	0xffffffff


	//   ....[13]....
        /*007c*/ 	.word	0xffffffff


	//   ....[14]....
        /*0080*/ 	.word	0xffffffff


	//----- nvinfo : EIATTR_COOP_GROUP_INSTR_OFFSETS
	.align		4
.L_15:
        /*0084*/ 	.byte	0x04, 0x28
        /*0086*/ 	.short	(.L_17 - .L_16)


	//   ....[0]....
.L_16:
        /*0088*/ 	.word	0x000001e0


	//   ....[1]....
        /*008c*/ 	.word	0x00000220


	//   ....[2]....
        /*0090*/ 	.word	0x00000270


	//   ....[3]....
        /*0094*/ 	.word	0x000002b0


	//   ....[4]....
        /*0098*/ 	.word	0x00000310


	//   ....[5]....
        /*009c*/ 	.word	0x00000340


	//   ....[6]....
        /*00a0*/ 	.word	0x00000380


	//   ....[7]....
        /*00a4*/ 	.word	0x000003d0


	//   ....[8]....
        /*00a8*/ 	.word	0x00000420


	//   ....[9]....
        /*00ac*/ 	.word	0x00000450


	//   ....[10]....
        /*00b0*/ 	.word	0x00000490


	//   ....[11]....
        /*00b4*/ 	.word	0x000004d0


	//   ....[12]....
        /*00b8*/ 	.word	0x00000510


	//   ....[13]....
        /*00bc*/ 	.word	0x00000550


	//   ....[14]....
        /*00c0*/ 	.word	0x00000590


	//----- nvinfo : EIATTR_VRC_CTA_INIT_COUNT
	.align		4
.L_17:
        /*00c4*/ 	.byte	0x02, 0x4a
	.zero		1
	.zero		1


	//----- nvinfo : EIATTR_EXIT_INSTR_OFFSETS
	.align		4
        /*00c8*/ 	.byte	0x04, 0x1c
        /*00ca*/ 	.short	(.L_19 - .L_18)


	//   ....[0]....
.L_18:
        /*00cc*/ 	.word	0x00000600


	//----- nvinfo : EIATTR_CBANK_PARAM_SIZE
	.align		4
.L_19:
        /*00d0*/ 	.byte	0x03, 0x19
        /*00d2*/ 	.short	0x0018


	//----- nvinfo : EIATTR_PARAM_CBANK
	.align		4
        /*00d4*/ 	.byte	0x04, 0x0a
        /*00d6*/ 	.short	(.L_21 - .L_20)
	.align		4
.L_20:
        /*00d8*/ 	.word	index@(.nv.constant0.sortBitonicWarpV3)
        /*00dc*/ 	.short	0x0380
        /*00de*/ 	.short	0x0018


	//----- nvinfo : EIATTR_SW_WAR
	.align		4
.L_21:
        /*00e0*/ 	.byte	0x04, 0x36
        /*00e2*/ 	.short	(.L_23 - .L_22)
.L_22:
        /*00e4*/ 	.word	0x00000008
.L_23:


//--------------------- .nv.callgraph             --------------------------
	.section	.nv.callgraph,"",@"SHT_CUDA_CALLGRAPH"
	.align	4
	.sectionentsize	8
	.align		4
        /*0000*/ 	.word	0x00000000
	.align		4
        /*0004*/ 	.word	0xffffffff
	.align		4
        /*0008*/ 	.word	0x00000000
	.align		4
        /*000c*/ 	.word	0xfffffffe
	.align		4
        /*0010*/ 	.word	0x00000000
	.align		4
        /*0014*/ 	.word	0xfffffffd
	.align		4
        /*0018*/ 	.word	0x00000000
	.align		4
        /*001c*/ 	.word	0xfffffffc


//--------------------- .text.sortBitonicWarpV3   --------------------------
	.section	.text.sortBitonicWarpV3,"ax",@progbits
	.align	128
        .global         sortBitonicWarpV3
        .type           sortBitonicWarpV3,@function
        .size           sortBitonicWarpV3,(.L_x_2 - sortBitonicWarpV3)
        .other          sortBitonicWarpV3,@"STO_CUDA_ENTRY STV_DEFAULT"
sortBitonicWarpV3:
.text.sortBitonicWarpV3:
[----:B------:R-:W-:Y:S01]  /*0000*/  LDC R1, c[0x0][0x37c] ;  /* 0x0000df00ff017b82 */ /* 0x000fe20000000800 */
[----:B------:R-:W0:Y:S01]  /*0010*/  S2R R2, SR_TID.Y ;  /* 0x0000000000027919 */ /* 0x000e220000002200 */
[----:B------:R-:W1:Y:S01]  /*0020*/  LDCU.64 UR8, c[0x0][0x380] ;  /* 0x00007000ff0877ac */ /* 0x000e620008000a00 */
[----:B------:R-:W2:Y:S01]  /*0030*/  S2R R3, SR_CTAID.X ;  /* 0x0000000000037919 */ /* 0x000ea20000002500 */
[----:B------:R-:W3:Y:S01]  /*0040*/  LDCU.64 UR4, c[0x0][0x358] ;  /* 0x00006b00ff0477ac */ /* 0x000ee20008000a00 */
[----:B------:R-:W4:Y:S01]  /*0050*/  S2R R0, SR_TID.X ;  /* 0x0000000000007919 */ /* 0x000f220000002100 */
[----:B------:R-:W0:Y:S01]  /*0060*/  LDCU.64 UR6, c[0x0][0x388] ;  /* 0x00007100ff0677ac */ /* 0x000e220008000a00 */
[----:B------:R-:W0:Y:S02]  /*0070*/  LDCU.64 UR10, c[0x0][0x390] ;  /* 0x00007200ff0a77ac */ /* 0x000e240008000a00 */
[----:B0-----:R-:W-:Y:S01]  /*0080*/  IMAD.SHL.U32 R4, R2, 0x20, RZ ;  /* 0x0000002002047824 */ /* 0x001fe200078e00ff */
[----:B------:R-:W-:-:S04]  /*0090*/  SHF.R.U32.HI R2, RZ, 0x1b, R2 ;  /* 0x0000001bff027819 */ /* 0x000fc80000011602 */
[C---:B--2---:R-:W-:Y:S02]  /*00a0*/  LEA R5, P0, R3.reuse, R4, 0x8 ;  /* 0x0000000403057211 */ /* 0x044fe400078040ff */
[C---:B----4-:R-:W-:Y:S02]  /*00b0*/  LOP3.LUT R8, R0.reuse, 0x1, RZ, 0xc0, !PT ;  /* 0x0000000100087812 */ /* 0x050fe400078ec0ff */
[----:B------:R-:W-:Y:S02]  /*00c0*/  LEA.HI.X R2, R3, R2, RZ, 0x8, P0 ;  /* 0x0000000203027211 */ /* 0x000fe400000f44ff */
[C---:B------:R-:W-:Y:S02]  /*00d0*/  IADD3 R5, P0, PT, R0.reuse, R5, RZ ;  /* 0x0000000500057210 */ /* 0x040fe40007f1e0ff */
[C---:B------:R-:W-:Y:S02]  /*00e0*/  LOP3.LUT R9, R0.reuse, 0x2, RZ, 0xc0, !PT ;  /* 0x0000000200097812 */ /* 0x040fe400078ec0ff */
[----:B------:R-:W-:Y:S01]  /*00f0*/  LOP3.LUT R10, R0, 0x4, RZ, 0xc0, !PT ;  /* 0x00000004000a7812 */ /* 0x000fe200078ec0ff */
[----:B------:R-:W-:Y:S01]  /*0100*/  IMAD.X R2, RZ, RZ, R2, P0 ;  /* 0x000000ffff027224 */ /* 0x000fe200000e0602 */
[----:B-1----:R-:W-:-:S02]  /*0110*/  LEA R4, P0, R5, UR8, 0x2 ;  /* 0x0000000805047c11 */ /* 0x002fc4000f8010ff */
[C---:B------:R-:W-:Y:S02]  /*0120*/  LOP3.LUT R11, R0.reuse, 0x8, RZ, 0xc0, !PT ;  /* 0x00000008000b7812 */ /* 0x040fe400078ec0ff */
[----:B------:R-:W-:Y:S02]  /*0130*/  LEA.HI.X R5, R5, UR9, R2, 0x2, P0 ;  /* 0x0000000905057c11 */ /* 0x000fe400080f1402 */
[----:B---3--:R-:W-:-:S07]  /*0140*/  LOP3.LUT R0, R0, 0x10, RZ, 0xc0, !PT ;  /* 0x0000001000007812 */ /* 0x008fce00078ec0ff */
.L_x_0:
[----:B0-----:R-:W-:Y:S02]  /*0150*/  IMAD.MOV.U32 R2, RZ, RZ, R4 ;  /* 0x000000ffff027224 */ /* 0x001fe400078e0004 */
[----:B------:R-:W-:-:S05]  /*0160*/  IMAD.MOV.U32 R3, RZ, RZ, R5 ;  /* 0x000000ffff037224 */ /* 0x000fca00078e0005 */
[----:B------:R-:W2:Y:S01]  /*0170*/  LDG.E R4, desc[UR4][R2.64] ;  /* 0x0000000402047981 */ /* 0x000ea2000c1e1900 */
[----:B------:R-:W-:Y:S01]  /*0180*/  ISETP.NE.U32.AND P0, PT, R9, RZ, PT ;  /* 0x000000ff0900720c */ /* 0x000fe20003f05070 */
[----:B------:R-:W-:-:S03]  /*0190*/  UIADD3 UR6, UP1, UPT, UR6, -0x1, URZ ;  /* 0xffffffff06067890 */ /* 0x000fc6000ff3e0ff */
[----:B------:R-:W-:Y:S01]  /*01a0*/  ISETP.EQ.U32.XOR P0, PT, R8, RZ, P0 ;  /* 0x000000ff0800720c */ /* 0x000fe20000702870 */
[----:B------:R-:W-:Y:S02]  /*01b0*/  UISETP.NE.U32.AND UP0, UPT, UR6, URZ, UPT ;  /* 0x000000ff0600728c */ /* 0x000fe4000bf05070 */
[----:B------:R-:W-:-:S04]  /*01c0*/  UIADD3.X UR7, UPT, UPT, UR7, -0x1, URZ, UP1, !UPT ;  /* 0xffffffff07077890 */ /* 0x000fc80008ffe4ff */
[----:B------:R-:W-:Y:S01]  /*01d0*/  UISETP.NE.U32.AND.EX UP0, UPT, UR7, URZ, UPT, UP0 ;  /* 0x000000ff0700728c */ /* 0x000fe2000bf05100 */
[----:B--2---:R-:W0:Y:S02]  /*01e0*/  SHFL.BFLY PT, R5, R4, 0x1, 0x1f ;  /* 0x0c201f0004057f89 */ /* 0x004e2400000e0000 */
[----:B0-----:R-:W-:-:S04]  /*01f0*/  FSETP.LT.XOR P0, PT, R4, R5, P0 ;  /* 0x000000050400720b */ /* 0x001fc80000701800 */
[----:B------:R-:W-:Y:S02]  /*0200*/  FSEL R5, R5, R4, P0 ;  /* 0x0000000405057208 */ /* 0x000fe40000000000 */
[----:B------:R-:W-:-:S03]  /*0210*/  ISETP.NE.U32.AND P0, PT, R10, RZ, PT ;  /* 0x000000ff0a00720c */ /* 0x000fc60003f05070 */
[----:B------:R-:W0:Y:S01]  /*0220*/  SHFL.BFLY PT, R6, R5, 0x2, 0x1f ;  /* 0x0c401f0005067f89 */ /* 0x000e2200000e0000 */
[----:B------:R-:W-:Y:S02]  /*0230*/  ISETP.EQ.U32.XOR P1, PT, R9, RZ, P0 ;  /* 0x000000ff0900720c */ /* 0x000fe40000722870 */
[----:B------:R-:W-:Y:S02]  /*0240*/  ISETP.EQ.U32.XOR P0, PT, R8, RZ, P0 ;  /* 0x000000ff0800720c */ /* 0x000fe40000702870 */
[----:B0-----:R-:W-:-:S04]  /*0250*/  FSETP.LT.XOR P1, PT, R5, R6, P1 ;  /* 0x000000060500720b */ /* 0x001fc80000f21800 */
[----:B------:R-:W-:-:S05]  /*0260*/  FSEL R6, R6, R5, P1 ;  /* 0x0000000506067208 */ /* 0x000fca0000800000 */
[----:B------:R-:W0:Y:S02]  /*0270*/  SHFL.BFLY PT, R7, R6, 0x1, 0x1f ;  /* 0x0c201f0006077f89 */ /* 0x000e2400000e0000 */
[----:B0-----:R-:W-:-:S04]  /*0280*/  FSETP.LT.XOR P0, PT, R6, R7, P0 ;  /* 0x000000070600720b */ /* 0x001fc80000701800 */
[----:B------:R-:W-:Y:S02]  /*0290*/  FSEL R7, R7, R6, P0 ;  /* 0x0000000607077208 */ /* 0x000fe40000000000 */
[----:B------:R-:W-:-:S03]  /*02a0*/  ISETP.NE.U32.AND P0, PT, R11, RZ, PT ;  /* 0x000000ff0b00720c */ /* 0x000fc60003f05070 */
[----:B------:R-:W0:Y:S01]  /*02b0*/  SHFL.BFLY PT, R4, R7, 0x4, 0x1f ;  /* 0x0c801f0007047f89 */ /* 0x000e2200000e0000 */
[----:B------:R-:W-:-:S04]  /*02c0*/  ISETP.EQ.U32.XOR P1, PT, R10, RZ, P0 ;  /* 0x000000ff0a00720c */ /* 0x000fc80000722870 */
[----:B0-----:R-:W-:-:S04]  /*02d0*/  FSETP.LT.XOR P1, PT, R7, R4, P1 ;  /* 0x000000040700720b */ /* 0x001fc80000f21800 */
[----:B------:R-:W-:Y:S02]  /*02e0*/  FSEL R4, R4, R7, P1 ;  /* 0x0000000704047208 */ /* 0x000fe40000800000 */
[----:B------:R-:W-:Y:S02]  /*02f0*/  ISETP.EQ.U32.XOR P1, PT, R9, RZ, P0 ;  /* 0x000000ff0900720c */ /* 0x000fe40000722870 */
[----:B------:R-:W-:Y:S01]  /*0300*/  ISETP.EQ.U32.XOR P0, PT, R8, RZ, P0 ;  /* 0x000000ff0800720c */ /* 0x000fe20000702870 */
[----:B------:R-:W0:Y:S02]  /*0310*/  SHFL.BFLY PT, R5, R4, 0x2, 0x1f ;  /* 0x0c401f0004057f89 */ /* 0x000e2400000e0000 */
        /* <DEDUP_REMOVED lines=10> */
[----:B------:R-:W-:-:S03]  /*03c0*/  ISETP.EQ.U32.XOR P1, PT, R10, RZ, P0 ;  /* 0x000000ff0a00720c */ /* 0x000fc60000722870 */
[----:B------:R-:W0:Y:S02]  /*03d0*/  SHFL.BFLY PT, R4, R7, 0x4, 0x1f ;  /* 0x0c801f0007047f89 */ /* 0x000e2400000e0000 */
        /* <DEDUP_REMOVED lines=10> */
[----:B------:R-:W-:-:S03]  /*0480*/  ISETP.EQ.U32.XOR P0, PT, R0, RZ, !PT ;  /* 0x000000ff0000720c */ /* 0x000fc60007f02870 */
        /* <DEDUP_REMOVED lines=19> */
[----:B------:R-:W-:-:S03]  /*05c0*/  IADD3 R4, P0, PT, R2, UR10, RZ ;  /* 0x0000000a02047c10 */ /* 0x000fc6000ff1e0ff */
[----:B------:R0:W-:Y:S01]  /*05d0*/  STG.E desc[UR4][R2.64], R7 ;  /* 0x0000000702007986 */ /* 0x0001e2000c101904 */
[----:B------:R-:W-:Y:S01]  /*05e0*/  IADD3.X R5, PT, PT, R3, UR11, RZ, P0, !PT ;  /* 0x0000000b03057c10 */ /* 0x000fe200087fe4ff */
[----:B------:R-:W-:Y:S08]  /*05f0*/  BRA.U UP0, `(.L_x_0) ;  /* 0xfffffff900d47547 */ /* 0x000ff0000b83ffff */
[----:B------:R-:W-:Y:S05]  /*0600*/  EXIT ;  /* 0x000000000000794d */ /* 0x000fea0003800000 */
.L_x_1:
[----:B------:R-:W-:-:S00]  /*0610*/  BRA `(.L_x_1) ;  /* 0xfffffffc00fc7947 */ /* 0x000fc0000383ffff */
[----:B------:R-:W-:-:S00]  /*0620*/  NOP ;  /* 0x0000000000007918 */ /* 0x000fc00000000000 */
        /* <DEDUP_REMOVED lines=13> */
.L_x_2:


//--------------------- .nv.shared.reserved.0     --------------------------
	.section	.nv.shared.reserved.0,"aw",@nobits
	.weak		__nv_reservedSMEM_offset_0_alias
	.size		__nv_reservedSMEM_offset_0_alias, 0, 64
	.other		__nv_reservedSMEM_offset_0_alias,@"STO_CUDA_RESERVED_SHARED STV_DEFAULT"
__nv_reservedSMEM_offset_0_alias:
	.zero		0
	.zero		64


//--------------------- .nv.constant0.sortBitonicWarpV3 --------------------------
	.section	.nv.constant0.sortBitonicWarpV3,"a",@progbits
	.sectionflags	@""
	.align	4
.nv.constant0.sortBitonicWarpV3:
	.zero		920


//--------------------- SYMBOLS --------------------------

	.type		.nv.reservedSmem.offset0,@object
	.size		.nv.reservedSmem.offset0,0x4
